	.headerflags	@"EF_CUDA_TEXMODE_UNIFIED EF_CUDA_64BIT_ADDRESS EF_CUDA_ACCELERATORS EF_CUDA_SM90 EF_CUDA_VIRTUAL_SM(EF_CUDA_SM90)"
	.elftype	@"ET_EXEC"


//--------------------- .nv.info                  --------------------------
	.section	.nv.info,"",@"SHT_CUDA_INFO"
	.align	4


	//----- nvinfo : EIATTR_REGCOUNT
	.align		4
        /*0000*/ 	.byte	0x04, 0x2f
        /*0002*/ 	.short	(.L_1 - .L_0)
	.align		4
.L_0:
        /*0004*/ 	.word	index@(triton_poi_fused_add_convolution_3)
        /*0008*/ 	.word	0x0000001a


	//----- nvinfo : EIATTR_MIN_STACK_SIZE
	.align		4
.L_1:
        /*000c*/ 	.byte	0x04, 0x12
        /*000e*/ 	.short	(.L_3 - .L_2)
	.align		4
.L_2:
        /*0010*/ 	.word	index@(triton_poi_fused_add_convolution_3)
        /*0014*/ 	.word	0x00000000


	//----- nvinfo : EIATTR_FRAME_SIZE
	.align		4
.L_3:
        /*0018*/ 	.byte	0x04, 0x11
        /*001a*/ 	.short	(.L_5 - .L_4)
	.align		4
.L_4:
        /*001c*/ 	.word	index@(triton_poi_fused_add_convolution_3)
        /*0020*/ 	.word	0x00000000


	//----- nvinfo : EIATTR_MIN_STACK_SIZE
	.align		4
.L_5:
        /*0024*/ 	.byte	0x04, 0x12
        /*0026*/ 	.short	(.L_7 - .L_6)
	.align		4
.L_6:
        /*0028*/ 	.word	index@(triton_poi_fused_add_convolution_3)
        /*002c*/ 	.word	0x00000000
.L_7:


//--------------------- .nv.info.triton_poi_fused_add_convolution_3 --------------------------
	.section	.nv.info.triton_poi_fused_add_convolution_3,"",@"SHT_CUDA_INFO"
	.sectionflags	@""
	.align	4


	//----- nvinfo : EIATTR_CUDA_API_VERSION
	.align		4
        /*0000*/ 	.byte	0x04, 0x37
        /*0002*/ 	.short	(.L_9 - .L_8)
.L_8:
        /*0004*/ 	.word	0x0000007c


	//----- nvinfo : EIATTR_KPARAM_INFO
	.align		4
.L_9:
        /*0008*/ 	.byte	0x04, 0x17
        /*000a*/ 	.short	(.L_11 - .L_10)
.L_10:
        /*000c*/ 	.word	0x00000000
        /*0010*/ 	.short	0x0006
        /*0012*/ 	.short	0x0030
        /*0014*/ 	.byte	0x00, 0xf0, 0x11, 0x00


	//----- nvinfo : EIATTR_KPARAM_INFO
	.align		4
.L_11:
        /*0018*/ 	.byte	0x04, 0x17
        /*001a*/ 	.short	(.L_13 - .L_12)
.L_12:
        /*001c*/ 	.word	0x00000000
        /*0020*/ 	.short	0x0005
        /*0022*/ 	.short	0x0028
        /*0024*/ 	.byte	0x00, 0xf4, 0x21, 0x00


	//----- nvinfo : EIATTR_KPARAM_INFO
	.align		4
.L_13:
        /*0028*/ 	.byte	0x04, 0x17
        /*002a*/ 	.short	(.L_15 - .L_14)
.L_14:
        /*002c*/ 	.word	0x00000000
        /*0030*/ 	.short	0x0004
        /*0032*/ 	.short	0x0020
        /*0034*/ 	.byte	0x00, 0xf4, 0x21, 0x00


	//----- nvinfo : EIATTR_KPARAM_INFO
	.align		4
.L_15:
        /*0038*/ 	.byte	0x04, 0x17
        /*003a*/ 	.short	(.L_17 - .L_16)
.L_16:
        /*003c*/ 	.word	0x00000000
        /*0040*/ 	.short	0x0003
        /*0042*/ 	.short	0x0018
        /*0044*/ 	.byte	0x00, 0xf4, 0x21, 0x00


	//----- nvinfo : EIATTR_KPARAM_INFO
	.align		4
.L_17:
        /*0048*/ 	.byte	0x04, 0x17
        /*004a*/ 	.short	(.L_19 - .L_18)
.L_18:
        /*004c*/ 	.word	0x00000000
        /*0050*/ 	.short	0x0002
        /*0052*/ 	.short	0x0010
        /*0054*/ 	.byte	0x00, 0xf4, 0x21, 0x00


	//----- nvinfo : EIATTR_KPARAM_INFO
	.align		4
.L_19:
        /*0058*/ 	.byte	0x04, 0x17
        /*005a*/ 	.short	(.L_21 - .L_20)
.L_20:
        /*005c*/ 	.word	0x00000000
        /*0060*/ 	.short	0x0001
        /*0062*/ 	.short	0x0008
        /*0064*/ 	.byte	0x00, 0xf4, 0x21, 0x00


	//----- nvinfo : EIATTR_KPARAM_INFO
	.align		4
.L_21:
        /*0068*/ 	.byte	0x04, 0x17
        /*006a*/ 	.short	(.L_23 - .L_22)
.L_22:
        /*006c*/ 	.word	0x00000000
        /*0070*/ 	.short	0x0000
        /*0072*/ 	.short	0x0000
        /*0074*/ 	.byte	0x00, 0xf4, 0x21, 0x00


	//----- nvinfo : EIATTR_SPARSE_MMA_MASK
	.align		4
.L_23:
        /*0078*/ 	.byte	0x03, 0x50
        /*007a*/ 	.short	0x0000


	//----- nvinfo : EIATTR_MAXREG_COUNT
	.align		4
        /*007c*/ 	.byte	0x03, 0x1b
        /*007e*/ 	.short	0x00ff


	//----- nvinfo : EIATTR_EXIT_INSTR_OFFSETS
	.align		4
        /*0080*/ 	.byte	0x04, 0x1c
        /*0082*/ 	.short	(.L_25 - .L_24)


	//   ....[0]....
.L_24:
        /*0084*/ 	.word	0x00000350


	//   ....[1]....
        /*0088*/ 	.word	0x00000370


	//----- nvinfo : EIATTR_REQNTID
	.align		4
.L_25:
        /*008c*/ 	.byte	0x04, 0x10
        /*008e*/ 	.short	(.L_27 - .L_26)
.L_26:
        /*0090*/ 	.word	0x00000080
        /*0094*/ 	.word	0x00000001
        /*0098*/ 	.word	0x00000001


	//----- nvinfo : EIATTR_CBANK_PARAM_SIZE
	.align		4
.L_27:
        /*009c*/ 	.byte	0x03, 0x19
        /*009e*/ 	.short	0x0034


	//----- nvinfo : EIATTR_PARAM_CBANK
	.align		4
        /*00a0*/ 	.byte	0x04, 0x0a
        /*00a2*/ 	.short	(.L_29 - .L_28)
	.align		4
.L_28:
        /*00a4*/ 	.word	index@(.nv.constant0.triton_poi_fused_add_convolution_3)
        /*00a8*/ 	.short	0x0210
        /*00aa*/ 	.short	0x0034


	//----- nvinfo : EIATTR_SW_WAR
	.align		4
.L_29:
        /*00ac*/ 	.byte	0x04, 0x36
        /*00ae*/ 	.short	(.L_31 - .L_30)
.L_30:
        /*00b0*/ 	.word	0x00000008
.L_31:


//--------------------- .nv.callgraph             --------------------------
	.section	.nv.callgraph,"",@"SHT_CUDA_CALLGRAPH"
	.align	4
	.sectionentsize	8
	.align		4
        /*0000*/ 	.word	0x00000000
	.align		4
        /*0004*/ 	.word	0xffffffff
	.align		4
        /*0008*/ 	.word	0x00000000
	.align		4
        /*000c*/ 	.word	0xfffffffe
	.align		4
        /*0010*/ 	.word	0x00000000
	.align		4
        /*0014*/ 	.word	0xfffffffd
	.align		4
        /*0018*/ 	.word	0x00000000
	.align		4
        /*001c*/ 	.word	0xfffffffc


//--------------------- .text.triton_poi_fused_add_convolution_3 --------------------------
	.section	.text.triton_poi_fused_add_convolution_3,"ax",@progbits
	.align	128
        .global         triton_poi_fused_add_convolution_3
        .type           triton_poi_fused_add_convolution_3,@function
        .size           triton_poi_fused_add_convolution_3,(.L_x_1 - triton_poi_fused_add_convolution_3)
        .other          triton_poi_fused_add_convolution_3,@"STO_CUDA_ENTRY STV_DEFAULT"
triton_poi_fused_add_convolution_3:
.text.triton_poi_fused_add_convolution_3:
[----:B------:R-:W0:Y:S01]  /*0000*/  LDC R1, c[0x0][0x28] ;  /* 0x00000a00ff017b82 */ /* 0x000e220000000800 */
[----:B------:R-:W1:Y:S07]  /*0010*/  S2R R0, SR_TID.X ;  /* 0x0000000000007919 */ /* 0x000e6e0000002100 */
[----:B------:R-:W2:Y:S01]  /*0020*/  LDC.64 R10, c[0x0][0x228] ;  /* 0x00008a00ff0a7b82 */ /* 0x000ea20000000a00 */
[----:B------:R-:W-:Y:S01]  /*0030*/  CS2R R8, SRZ ;  /* 0x0000000000087805 */ /* 0x000fe2000001ff00 */
[----:B------:R-:W-:Y:S01]  /*0040*/  ULDC.64 UR4, c[0x0][0x208] ;  /* 0x0000820000047ab9 */ /* 0x000fe20000000a00 */
[----:B------:R-:W3:Y:S05]  /*0050*/  S2R R19, SR_CTAID.X ;  /* 0x0000000000137919 */ /* 0x000eea0000002500 */
[----:B------:R-:W4:Y:S08]  /*0060*/  LDC.64 R6, c[0x0][0x218] ;  /* 0x00008600ff067b82 */ /* 0x000f300000000a00 */
[----:B------:R-:W5:Y:S08]  /*0070*/  LDC.64 R16, c[0x0][0x220] ;  /* 0x00008800ff107b82 */ /* 0x000f700000000a00 */
[----:B------:R-:W4:Y:S01]  /*0080*/  LDC.64 R12, c[0x0][0x230] ;  /* 0x00008c00ff0c7b82 */ /* 0x000f220000000a00 */
[----:B-1----:R-:W-:-:S07]  /*0090*/  SHF.L.U32 R0, R0, 0x1, RZ ;  /* 0x0000000100007819 */ /* 0x002fce00000006ff */
[----:B------:R-:W1:Y:S01]  /*00a0*/  LDC.64 R4, c[0x0][0x238] ;  /* 0x00008e00ff047b82 */ /* 0x000e620000000a00 */
[----:B---3--:R-:W-:Y:S02]  /*00b0*/  SHF.R.S32.HI R2, RZ, 0x17, R19 ;  /* 0x00000017ff027819 */ /* 0x008fe40000011413 */
[----:B------:R-:W-:Y:S02]  /*00c0*/  LOP3.LUT R0, R0, 0xfe, RZ, 0xc0, !PT ;  /* 0x000000fe00007812 */ /* 0x000fe400078ec0ff */
[----:B------:R-:W-:Y:S02]  /*00d0*/  SGXT R2, R2, 0x1 ;  /* 0x000000010202781a */ /* 0x000fe40000000200 */
[----:B------:R-:W-:-:S04]  /*00e0*/  LEA R19, R19, R0, 0x8 ;  /* 0x0000000013137211 */ /* 0x000fc800078e40ff */
[----:B------:R-:W-:Y:S02]  /*00f0*/  LEA.HI R2, R2, R19, RZ, 0x4 ;  /* 0x0000001302027211 */ /* 0x000fe400078f20ff */
[----:B------:R-:W-:Y:S02]  /*0100*/  ISETP.GE.AND P0, PT, R19, 0x100, PT ;  /* 0x000001001300780c */ /* 0x000fe40003f06270 */
[----:B------:R-:W-:Y:S02]  /*0110*/  SHF.R.S32.HI R15, RZ, 0x4, R2 ;  /* 0x00000004ff0f7819 */ /* 0x000fe40000011402 */
[----:B------:R-:W3:Y:S02]  /*0120*/  LDC.64 R2, c[0x0][0x210] ;  /* 0x00008400ff027b82 */ /* 0x000ee40000000a00 */
[----:B------:R-:W-:-:S04]  /*0130*/  LEA.HI R0, R15, R15, RZ, 0x2 ;  /* 0x0000000f0f007211 */ /* 0x000fc800078f10ff */
[----:B------:R-:W-:-:S04]  /*0140*/  LOP3.LUT R0, R0, 0xfffffffc, RZ, 0xc0, !PT ;  /* 0xfffffffc00007812 */ /* 0x000fc800078ec0ff */
[----:B------:R-:W-:Y:S01]  /*0150*/  IADD3 R15, R15, -R0, RZ ;  /* 0x800000000f0f7210 */ /* 0x000fe20007ffe0ff */
[----:B------:R-:W-:Y:S01]  /*0160*/  HFMA2.MMA R0, -RZ, RZ, 0, 0 ;  /* 0x00000000ff007435 */ /* 0x000fe200000001ff */
[----:B-----5:R-:W-:-:S04]  /*0170*/  IMAD.WIDE R16, R19, 0x4, R16 ;  /* 0x0000000413107825 */ /* 0x020fc800078e0210 */
[----:B--2---:R-:W-:Y:S01]  /*0180*/  IMAD.WIDE R22, R15, 0x4, R10 ;  /* 0x000000040f167825 */ /* 0x004fe200078e020a */
[----:B------:R-:W-:-:S03]  /*0190*/  CS2R R10, SRZ ;  /* 0x00000000000a7805 */ /* 0x000fc6000001ff00 */
[----:B----4-:R-:W-:Y:S01]  /*01a0*/  IMAD.WIDE R20, R15, 0x4, R6 ;  /* 0x000000040f147825 */ /* 0x010fe200078e0206 */
[----:B------:R-:W-:Y:S01]  /*01b0*/  CS2R R6, SRZ ;  /* 0x0000000000067805 */ /* 0x000fe2000001ff00 */
[----:B------:R-:W2:Y:S02]  /*01c0*/  @!P0 LDG.E.EL R9, desc[UR4][R22.64] ;  /* 0x0000000416098981 */ /* 0x000ea4000c2e1900 */
[C---:B0-----:R-:W-:Y:S02]  /*01d0*/  IMAD.WIDE R12, R19.reuse, 0x4, R12 ;  /* 0x00000004130c7825 */ /* 0x041fe400078e020c */
[----:B------:R-:W4:Y:S02]  /*01e0*/  @!P0 LDG.E.EL R11, desc[UR4][R20.64] ;  /* 0x00000004140b8981 */ /* 0x000f24000c2e1900 */
[----:B---3--:R-:W-:Y:S01]  /*01f0*/  IMAD.WIDE R2, R19, 0x4, R2 ;  /* 0x0000000413027825 */ /* 0x008fe200078e0202 */
[----:B------:R-:W-:Y:S01]  /*0200*/  CS2R R18, SRZ ;  /* 0x0000000000127805 */ /* 0x000fe2000001ff00 */
[----:B------:R0:W3:Y:S02]  /*0210*/  @!P0 LDG.E.EL R8, desc[UR4][R20.64] ;  /* 0x0000000414088981 */ /* 0x0000e4000c2e1900 */
[----:B-1----:R-:W-:Y:S01]  /*0220*/  IMAD.WIDE R14, R15, 0x4, R4 ;  /* 0x000000040f0e7825 */ /* 0x002fe200078e0204 */
[----:B------:R-:W-:Y:S01]  /*0230*/  CS2R R4, SRZ ;  /* 0x0000000000047805 */ /* 0x000fe2000001ff00 */
[----:B------:R-:W5:Y:S04]  /*0240*/  @!P0 LDG.E.EL R0, desc[UR4][R22.64] ;  /* 0x0000000416008981 */ /* 0x000f68000c2e1900 */
[----:B------:R-:W2:Y:S01]  /*0250*/  @!P0 LDG.E.64 R6, desc[UR4][R16.64] ;  /* 0x0000000410068981 */ /* 0x000ea2000c1e1b00 */
[----:B0-----:R-:W-:-:S03]  /*0260*/  MOV R21, RZ ;  /* 0x000000ff00157202 */ /* 0x001fc60000000f00 */
[----:B------:R-:W4:Y:S04]  /*0270*/  @!P0 LDG.E.64 R18, desc[UR4][R2.64] ;  /* 0x0000000402128981 */ /* 0x000f28000c1e1b00 */
[----:B------:R-:W3:Y:S04]  /*0280*/  @!P0 LDG.E.64 R4, desc[UR4][R12.64] ;  /* 0x000000040c048981 */ /* 0x000ee8000c1e1b00 */
[----:B------:R-:W3:Y:S04]  /*0290*/  @!P0 LDG.E.EL R21, desc[UR4][R14.64] ;  /* 0x000000040e158981 */ /* 0x000ee8000c2e1900 */
[----:B------:R-:W3:Y:S01]  /*02a0*/  @!P0 LDG.E.EL R10, desc[UR4][R14.64] ;  /* 0x000000040e0a8981 */ /* 0x000ee2000c2e1900 */
[----:B--2---:R-:W-:Y:S01]  /*02b0*/  FADD R6, R9, R6 ;  /* 0x0000000609067221 */ /* 0x004fe20000000000 */
[----:B-----5:R-:W-:Y:S01]  /*02c0*/  FADD R0, R0, R7 ;  /* 0x0000000700007221 */ /* 0x020fe20000000000 */
[----:B----4-:R-:W-:Y:S01]  /*02d0*/  FADD R11, R11, R18 ;  /* 0x000000120b0b7221 */ /* 0x010fe20000000000 */
[----:B---3--:R-:W-:-:S03]  /*02e0*/  FADD R19, R8, R19 ;  /* 0x0000001308137221 */ /* 0x008fc60000000000 */
[----:B------:R-:W-:Y:S01]  /*02f0*/  FADD R11, R6, R11 ;  /* 0x0000000b060b7221 */ /* 0x000fe20000000000 */
[----:B------:R-:W-:Y:S01]  /*0300*/  FADD R0, R0, R19 ;  /* 0x0000001300007221 */ /* 0x000fe20000000000 */
[----:B------:R-:W-:Y:S01]  /*0310*/  FADD R4, R21, R4 ;  /* 0x0000000415047221 */ /* 0x000fe20000000000 */
[----:B------:R-:W-:-:S03]  /*0320*/  FADD R5, R10, R5 ;  /* 0x000000050a057221 */ /* 0x000fc60000000000 */
[----:B------:R-:W-:Y:S01]  /*0330*/  FADD R4, R4, R11 ;  /* 0x0000000b04047221 */ /* 0x000fe20000000000 */
[----:B------:R-:W-:Y:S01]  /*0340*/  FADD R5, R5, R0 ;  /* 0x0000000005057221 */ /* 0x000fe20000000000 */
[----:B------:R-:W-:Y:S06]  /*0350*/  @P0 EXIT ;  /* 0x000000000000094d */ /* 0x000fec0003800000 */
[----:B------:R-:W-:Y:S01]  /*0360*/  STG.E.64 desc[UR4][R2.64], R4 ;  /* 0x0000000402007986 */ /* 0x000fe2000c101b04 */
[----:B------:R-:W-:Y:S05]  /*0370*/  EXIT ;  /* 0x000000000000794d */ /* 0x000fea0003800000 */
.L_x_0:
[----:B------:R-:W-:-:S00]  /*0380*/  BRA `(.L_x_0) ;  /* 0xfffffffc00fc7947 */ /* 0x000fc0000383ffff */
[----:B------:R-:W-:-:S00]  /*0390*/  NOP ;  /* 0x0000000000007918 */ /* 0x000fc00000000000 */
        /* <DEDUP_REMOVED lines=14> */
.L_x_1:


//--------------------- .nv.constant0.triton_poi_fused_add_convolution_3 --------------------------
	.section	.nv.constant0.triton_poi_fused_add_convolution_3,"a",@progbits
	.sectionflags	@""
	.align	4
.nv.constant0.triton_poi_fused_add_convolution_3:
	.zero		580
